//
// Generated by NVIDIA NVVM Compiler
//
// Compiler Build ID: CL-36424714
// Cuda compilation tools, release 13.0, V13.0.88
// Based on NVVM 20.0.0
//

.version 9.0
.target sm_100
.address_size 64

	// .globl	_Z14product_sharedPdS_S_
// _ZZ14product_sharedPdS_S_E2As has been demoted
// _ZZ14product_sharedPdS_S_E2Bs has been demoted

.visible .entry _Z14product_sharedPdS_S_(
	.param .u64 .ptr .align 1 _Z14product_sharedPdS_S__param_0,
	.param .u64 .ptr .align 1 _Z14product_sharedPdS_S__param_1,
	.param .u64 .ptr .align 1 _Z14product_sharedPdS_S__param_2
)
{
	.reg .pred 	%p<8>;
	.reg .b32 	%r<33>;
	.reg .b64 	%rd<15>;
	.reg .b64 	%fd<12>;
	// demoted variable
	.shared .align 8 .b8 _ZZ14product_sharedPdS_S_E2As[72];
	// demoted variable
	.shared .align 8 .b8 _ZZ14product_sharedPdS_S_E2Bs[72];
	ld.param.u64 	%rd1, [_Z14product_sharedPdS_S__param_0];
	ld.param.u64 	%rd2, [_Z14product_sharedPdS_S__param_1];
	ld.param.u64 	%rd3, [_Z14product_sharedPdS_S__param_2];
	mov.u32 	%r1, %ctaid.y;
	mov.u32 	%r2, %tid.y;
	mad.lo.s32 	%r8, %r1, 3, %r2;
	mov.u32 	%r4, %ctaid.x;
	mov.u32 	%r5, %tid.x;
	mad.lo.s32 	%r6, %r4, 3, %r5;
	max.u32 	%r9, %r5, %r8;
	setp.gt.u32 	%p1, %r9, 2;
	mov.u32 	%r10, _ZZ14product_sharedPdS_S_E2As;
	mad.lo.s32 	%r7, %r2, 24, %r10;
	@%p1 bra 	$L__BB0_2;
	cvta.to.global.u64 	%rd5, %rd1;
	mad.lo.s32 	%r13, %r8, 3, %r5;
	mul.wide.u32 	%rd6, %r13, 8;
	add.s64 	%rd7, %rd5, %rd6;
	ld.global.f64 	%fd2, [%rd7];
	shl.b32 	%r14, %r5, 3;
	add.s32 	%r15, %r7, %r14;
	st.shared.f64 	[%r15], %fd2;
	bra.uni 	$L__BB0_3;
$L__BB0_2:
	shl.b32 	%r11, %r5, 3;
	add.s32 	%r12, %r7, %r11;
	mov.b64 	%rd4, 0;
	st.shared.u64 	[%r12], %rd4;
$L__BB0_3:
	setp.gt.u32 	%p2, %r2, 2;
	setp.gt.s32 	%p3, %r6, 2;
	or.pred  	%p4, %p2, %p3;
	@%p4 bra 	$L__BB0_5;
	mad.lo.s32 	%r20, %r2, 3, %r6;
	cvta.to.global.u64 	%rd9, %rd2;
	mul.wide.u32 	%rd10, %r20, 8;
	add.s64 	%rd11, %rd9, %rd10;
	ld.global.f64 	%fd3, [%rd11];
	mov.u32 	%r21, _ZZ14product_sharedPdS_S_E2Bs;
	mad.lo.s32 	%r22, %r2, 24, %r21;
	shl.b32 	%r23, %r5, 3;
	add.s32 	%r24, %r22, %r23;
	st.shared.f64 	[%r24], %fd3;
	bra.uni 	$L__BB0_6;
$L__BB0_5:
	mov.u32 	%r16, _ZZ14product_sharedPdS_S_E2Bs;
	mad.lo.s32 	%r17, %r2, 24, %r16;
	shl.b32 	%r18, %r5, 3;
	add.s32 	%r19, %r17, %r18;
	mov.b64 	%rd8, 0;
	st.shared.u64 	[%r19], %rd8;
$L__BB0_6:
	setp.gt.s32 	%p5, %r6, 2;
	setp.gt.u32 	%p6, %r8, 2;
	bar.sync 	0;
	shl.b32 	%r25, %r5, 3;
	mov.u32 	%r26, _ZZ14product_sharedPdS_S_E2Bs;
	add.s32 	%r27, %r26, %r25;
	ld.shared.f64 	%fd4, [%r7];
	ld.shared.f64 	%fd5, [%r27];
	fma.rn.f64 	%fd6, %fd4, %fd5, 0d0000000000000000;
	ld.shared.f64 	%fd7, [%r7+8];
	ld.shared.f64 	%fd8, [%r27+24];
	fma.rn.f64 	%fd9, %fd7, %fd8, %fd6;
	ld.shared.f64 	%fd10, [%r7+16];
	ld.shared.f64 	%fd11, [%r27+48];
	fma.rn.f64 	%fd1, %fd10, %fd11, %fd9;
	bar.sync 	0;
	or.pred  	%p7, %p6, %p5;
	@%p7 bra 	$L__BB0_8;
	mov.u32 	%r28, %ntid.y;
	mad.lo.s32 	%r29, %r1, %r28, %r2;
	mov.u32 	%r30, %ntid.x;
	mad.lo.s32 	%r31, %r4, %r30, %r5;
	mad.lo.s32 	%r32, %r29, 3, %r31;
	cvta.to.global.u64 	%rd12, %rd3;
	mul.wide.u32 	%rd13, %r32, 8;
	add.s64 	%rd14, %rd12, %rd13;
	st.global.f64 	[%rd14], %fd1;
$L__BB0_8:
	ret;

}


// ===== COMPILED SASS (sm_100) =====

	.target	sm_100

	.elftype	@"ET_EXEC"


//--------------------- .note.nv.tkinfo           --------------------------
	.section	.note.nv.tkinfo,"",@"SHT_NOTE"
	.sectionflags	@"SHF_NOTE_NV_TKINFO"
	.tkinfo
        /*0018*/ 	.word	0x00000002
        /*0030*/ 	.string	""
        /*0030*/ 	.string	"ptxas"
        /*0030*/ 	.string	"Cuda compilation tools, release 13.0, V13.0.88"
        /*0030*/ 	.string	"Build cuda_13.0.r13.0/compiler.36424714_0"
        /*0030*/ 	.string	"-arch sm_100 -m 64 "



//--------------------- .note.nv.cuinfo           --------------------------
	.section	.note.nv.cuinfo,"",@"SHT_NOTE"
	.sectionflags	@"SHF_NOTE_NV_CUINFO"
        /*0018*/ 	.short	0x0002
        /*001a*/ 	.short	0x0064
        /*001c*/ 	.short	0x0082
	.zero		2


//--------------------- .nv.info                  --------------------------
	.section	.nv.info,"",@"SHT_CUDA_INFO"
	.align	4


	//----- nvinfo : EIATTR_REGCOUNT
	.align		4
        /*0000*/ 	.byte	0x04, 0x2f
        /*0002*/ 	.short	(.L_1 - .L_0)
	.align		4
.L_0:
        /*0004*/ 	.word	index@(_Z14product_sharedPdS_S_)
        /*0008*/ 	.word	0x0000001c


	//----- nvinfo : EIATTR_FRAME_SIZE
	.align		4
.L_1:
        /*000c*/ 	.byte	0x04, 0x11
        /*000e*/ 	.short	(.L_3 - .L_2)
	.align		4
.L_2:
        /*0010*/ 	.word	index@(_Z14product_sharedPdS_S_)
        /*0014*/ 	.word	0x00000000


	//----- nvinfo : EIATTR_MIN_STACK_SIZE
	.align		4
.L_3:
        /*0018*/ 	.byte	0x04, 0x12
        /*001a*/ 	.short	(.L_5 - .L_4)
	.align		4
.L_4:
        /*001c*/ 	.word	index@(_Z14product_sharedPdS_S_)
        /*0020*/ 	.word	0x00000000
.L_5:


//--------------------- .nv.compat                --------------------------
	.section	.nv.compat,"",@"SHT_CUDA_COMPAT_INFO"
	.align	4
        /*0000*/ 	.byte	0x02, 0x09, 0x00, 0x00, 0x02, 0x02, 0x01, 0x00, 0x02, 0x05, 0x05, 0x00, 0x03, 0x07, 0x01, 0x01
        /*0010*/ 	.byte	0x02, 0x03, 0x00, 0x00, 0x02, 0x06, 0x01, 0x00, 0x04, 0x0b, 0x08, 0x00, 0x01, 0x00, 0x00, 0x00
        /*0020*/ 	.byte	0x00, 0x00, 0x00, 0x00


//--------------------- .nv.info._Z14product_sharedPdS_S_ --------------------------
	.section	.nv.info._Z14product_sharedPdS_S_,"",@"SHT_CUDA_INFO"
	.sectionflags	@""
	.align	4


	//----- nvinfo : EIATTR_CUDA_API_VERSION
	.align		4
        /*0000*/ 	.byte	0x04, 0x37
        /*0002*/ 	.short	(.L_7 - .L_6)
.L_6:
        /*0004*/ 	.word	0x00000082


	//----- nvinfo : EIATTR_KPARAM_INFO
	.align		4
.L_7:
        /*0008*/ 	.byte	0x04, 0x17
        /*000a*/ 	.short	(.L_9 - .L_8)
.L_8:
        /*000c*/ 	.word	0x00000000
        /*0010*/ 	.short	0x0002
        /*0012*/ 	.short	0x0010
        /*0014*/ 	.byte	0x00, 0xf5, 0x21, 0x00


	//----- nvinfo : EIATTR_KPARAM_INFO
	.align		4
.L_9:
        /*0018*/ 	.byte	0x04, 0x17
        /*001a*/ 	.short	(.L_11 - .L_10)
.L_10:
        /*001c*/ 	.word	0x00000000
        /*0020*/ 	.short	0x0001
        /*0022*/ 	.short	0x0008
        /*0024*/ 	.byte	0x00, 0xf5, 0x21, 0x00


	//----- nvinfo : EIATTR_KPARAM_INFO
	.align		4
.L_11:
        /*0028*/ 	.byte	0x04, 0x17
        /*002a*/ 	.short	(.L_13 - .L_12)
.L_12:
        /*002c*/ 	.word	0x00000000
        /*0030*/ 	.short	0x0000
        /*0032*/ 	.short	0x0000
        /*0034*/ 	.byte	0x00, 0xf5, 0x21, 0x00


	//----- nvinfo : EIATTR_SPARSE_MMA_MASK
	.align		4
.L_13:
        /*0038*/ 	.byte	0x03, 0x50
        /*003a*/ 	.short	0x0000


	//----- nvinfo : EIATTR_MAXREG_COUNT
	.align		4
        /*003c*/ 	.byte	0x03, 0x1b
        /*003e*/ 	.short	0x00ff


	//----- nvinfo : EIATTR_NUM_BARRIERS
	.align		4
        /*0040*/ 	.byte	0x02, 0x4c
        /*0042*/ 	.byte	0x01
	.zero		1


	//----- nvinfo : EIATTR_MERCURY_ISA_VERSION
	.align		4
        /*0044*/ 	.byte	0x03, 0x5f
        /*0046*/ 	.short	0x0101


	//----- nvinfo : EIATTR_VRC_CTA_INIT_COUNT
	.align		4
        /*0048*/ 	.byte	0x02, 0x4a
	.zero		1
	.zero		1


	//----- nvinfo : EIATTR_EXIT_INSTR_OFFSETS
	.align		4
        /*004c*/ 	.byte	0x04, 0x1c
        /*004e*/ 	.short	(.L_15 - .L_14)


	//   ....[0]....
.L_14:
        /*0050*/ 	.word	0x000002d0


	//   ....[1]....
        /*0054*/ 	.word	0x00000390


	//----- nvinfo : EIATTR_CBANK_PARAM_SIZE
	.align		4
.L_15:
        /*0058*/ 	.byte	0x03, 0x19
        /*005a*/ 	.short	0x0018


	//----- nvinfo : EIATTR_PARAM_CBANK
	.align		4
        /*005c*/ 	.byte	0x04, 0x0a
        /*005e*/ 	.short	(.L_17 - .L_16)
	.align		4
.L_16:
        /*0060*/ 	.word	index@(.nv.constant0._Z14product_sharedPdS_S_)
        /*0064*/ 	.short	0x0380
        /*0066*/ 	.short	0x0018


	//----- nvinfo : EIATTR_SW_WAR
	.align		4
.L_17:
        /*0068*/ 	.byte	0x04, 0x36
        /*006a*/ 	.short	(.L_19 - .L_18)
.L_18:
        /*006c*/ 	.word	0x00000008
.L_19:


//--------------------- .nv.callgraph             --------------------------
	.section	.nv.callgraph,"",@"SHT_CUDA_CALLGRAPH"
	.align	4
	.sectionentsize	8
	.align		4
        /*0000*/ 	.word	0x00000000
	.align		4
        /*0004*/ 	.word	0xffffffff
	.align		4
        /*0008*/ 	.word	0x00000000
	.align		4
        /*000c*/ 	.word	0xfffffffe
	.align		4
        /*0010*/ 	.word	0x00000000
	.align		4
        /*0014*/ 	.word	0xfffffffd
	.align		4
        /*0018*/ 	.word	0x00000000
	.align		4
        /*001c*/ 	.word	0xfffffffc


//--------------------- .text._Z14product_sharedPdS_S_ --------------------------
	.section	.text._Z14product_sharedPdS_S_,"ax",@progbits
	.align	128
        .global         _Z14product_sharedPdS_S_
        .type           _Z14product_sharedPdS_S_,@function
        .size           _Z14product_sharedPdS_S_,(.L_x_1 - _Z14product_sharedPdS_S_)
        .other          _Z14product_sharedPdS_S_,@"STO_CUDA_ENTRY STV_DEFAULT"
_Z14product_sharedPdS_S_:
.text._Z14product_sharedPdS_S_:
[----:B------:R-:W-:Y:S01]  /*0000*/  LDC R1, c[0x0][0x37c] ;  /* 0x0000df00ff017b82 */ /* 0x000fe20000000800 */
[----:B------:R-:W0:Y:S01]  /*0010*/  S2R R2, SR_CTAID.Y ;  /* 0x0000000000027919 */ /* 0x000e220000002600 */
[----:B------:R-:W1:Y:S01]  /*0020*/  LDCU.64 UR4, c[0x0][0x358] ;  /* 0x00006b00ff0477ac */ /* 0x000e620008000a00 */
[----:B------:R-:W0:Y:S01]  /*0030*/  S2R R5, SR_TID.Y ;  /* 0x0000000000057919 */ /* 0x000e220000002200 */
[----:B------:R-:W2:Y:S01]  /*0040*/  S2R R0, SR_TID.X ;  /* 0x0000000000007919 */ /* 0x000ea20000002100 */
[----:B------:R-:W3:Y:S01]  /*0050*/  S2R R3, SR_CTAID.X ;  /* 0x0000000000037919 */ /* 0x000ee20000002500 */
[----:B0-----:R-:W-:-:S05]  /*0060*/  IMAD R7, R2, 0x3, R5 ;  /* 0x0000000302077824 */ /* 0x001fca00078e0205 */
[----:B--2---:R-:W-:Y:S01]  /*0070*/  VIMNMX.U32 R6, PT, PT, R7, R0, !PT ;  /* 0x0000000007067248 */ /* 0x004fe20007fe0000 */
[----:B---3--:R-:W-:-:S03]  /*0080*/  IMAD R4, R3, 0x3, R0 ;  /* 0x0000000303047824 */ /* 0x008fc600078e0200 */
[----:B------:R-:W-:Y:S02]  /*0090*/  ISETP.GT.U32.AND P2, PT, R6, 0x2, PT ;  /* 0x000000020600780c */ /* 0x000fe40003f44070 */
[----:B------:R-:W-:-:S04]  /*00a0*/  ISETP.GT.AND P0, PT, R4, 0x2, PT ;  /* 0x000000020400780c */ /* 0x000fc80003f04270 */
[----:B------:R-:W-:-:S07]  /*00b0*/  ISETP.GT.U32.OR P1, PT, R5, 0x2, P0 ;  /* 0x000000020500780c */ /* 0x000fce0000724470 */
[----:B------:R-:W0:Y:S01]  /*00c0*/  @!P2 LDC.64 R8, c[0x0][0x380] ;  /* 0x0000e000ff08ab82 */ /* 0x000e220000000a00 */
[----:B------:R-:W-:-:S07]  /*00d0*/  @!P2 IMAD R13, R7, 0x3, R0 ;  /* 0x00000003070da824 */ /* 0x000fce00078e0200 */
[----:B------:R-:W2:Y:S01]  /*00e0*/  @!P1 LDC.64 R10, c[0x0][0x388] ;  /* 0x0000e200ff0a9b82 */ /* 0x000ea20000000a00 */
[----:B------:R-:W-:Y:S02]  /*00f0*/  @!P1 IMAD R15, R5, 0x3, R4 ;  /* 0x00000003050f9824 */ /* 0x000fe400078e0204 */
[----:B0-----:R-:W-:-:S06]  /*0100*/  @!P2 IMAD.WIDE.U32 R8, R13, 0x8, R8 ;  /* 0x000000080d08a825 */ /* 0x001fcc00078e0008 */
[----:B-1----:R-:W3:Y:S01]  /*0110*/  @!P2 LDG.E.64 R8, desc[UR4][R8.64] ;  /* 0x000000040808a981 */ /* 0x002ee2000c1e1b00 */
[----:B--2---:R-:W-:-:S06]  /*0120*/  @!P1 IMAD.WIDE.U32 R10, R15, 0x8, R10 ;  /* 0x000000080f0a9825 */ /* 0x004fcc00078e000a */
[----:B------:R-:W2:Y:S01]  /*0130*/  @!P1 LDG.E.64 R10, desc[UR4][R10.64] ;  /* 0x000000040a0a9981 */ /* 0x000ea2000c1e1b00 */
[----:B------:R-:W0:Y:S01]  /*0140*/  S2R R13, SR_CgaCtaId ;  /* 0x00000000000d7919 */ /* 0x000e220000008800 */
[----:B------:R-:W-:-:S04]  /*0150*/  MOV R4, 0x400 ;  /* 0x0000040000047802 */ /* 0x000fc80000000f00 */
[----:B------:R-:W-:Y:S02]  /*0160*/  IADD3 R6, PT, PT, R4, 0x48, RZ ;  /* 0x0000004804067810 */ /* 0x000fe40007ffe0ff */
[C---:B0-----:R-:W-:Y:S02]  /*0170*/  LEA R4, R13.reuse, R4, 0x18 ;  /* 0x000000040d047211 */ /* 0x041fe400078ec0ff */
[----:B------:R-:W-:-:S03]  /*0180*/  LEA R6, R13, R6, 0x18 ;  /* 0x000000060d067211 */ /* 0x000fc600078ec0ff */
[C---:B------:R-:W-:Y:S02]  /*0190*/  IMAD R23, R5.reuse, 0x18, R4 ;  /* 0x0000001805177824 */ /* 0x040fe400078e0204 */
[C-C-:B------:R-:W-:Y:S02]  /*01a0*/  @!P1 IMAD R13, R5.reuse, 0x18, R6.reuse ;  /* 0x00000018050d9824 */ /* 0x140fe400078e0206 */
[----:B------:R-:W-:Y:S01]  /*01b0*/  @P1 IMAD R15, R5, 0x18, R6 ;  /* 0x00000018050f1824 */ /* 0x000fe200078e0206 */
[C---:B------:R-:W-:Y:S02]  /*01c0*/  LEA R17, R0.reuse, R23, 0x3 ;  /* 0x0000001700117211 */ /* 0x040fe400078e18ff */
[C---:B------:R-:W-:Y:S02]  /*01d0*/  @!P1 LEA R25, R0.reuse, R13, 0x3 ;  /* 0x0000000d00199211 */ /* 0x040fe400078e18ff */
[C---:B------:R-:W-:Y:S02]  /*01e0*/  @P1 LEA R4, R0.reuse, R15, 0x3 ;  /* 0x0000000f00041211 */ /* 0x040fe400078e18ff */
[----:B------:R-:W-:-:S02]  /*01f0*/  LEA R6, R0, R6, 0x3 ;  /* 0x0000000600067211 */ /* 0x000fc400078e18ff */
[----:B------:R-:W-:Y:S01]  /*0200*/  ISETP.GT.U32.OR P0, PT, R7, 0x2, P0 ;  /* 0x000000020700780c */ /* 0x000fe20000704470 */
[----:B---3--:R0:W-:Y:S04]  /*0210*/  @!P2 STS.64 [R17], R8 ;  /* 0x000000081100a388 */ /* 0x0081e80000000a00 */
[----:B------:R0:W-:Y:S04]  /*0220*/  @P2 STS.64 [R17], RZ ;  /* 0x000000ff11002388 */ /* 0x0001e80000000a00 */
[----:B--2---:R0:W-:Y:S04]  /*0230*/  @!P1 STS.64 [R25], R10 ;  /* 0x0000000a19009388 */ /* 0x0041e80000000a00 */
[----:B------:R0:W-:Y:S01]  /*0240*/  @P1 STS.64 [R4], RZ ;  /* 0x000000ff04001388 */ /* 0x0001e20000000a00 */
[----:B------:R-:W-:Y:S06]  /*0250*/  BAR.SYNC.DEFER_BLOCKING 0x0 ;  /* 0x0000000000007b1d */ /* 0x000fec0000010000 */
[----:B------:R0:W1:Y:S04]  /*0260*/  LDS.64 R18, [R23] ;  /* 0x0000000017127984 */ /* 0x0000680000000a00 */
[----:B------:R0:W2:Y:S04]  /*0270*/  LDS.64 R20, [R6] ;  /* 0x0000000006147984 */ /* 0x0000a80000000a00 */
[----:B------:R0:W3:Y:S04]  /*0280*/  LDS.64 R14, [R23+0x8] ;  /* 0x00000800170e7984 */ /* 0x0000e80000000a00 */
[----:B------:R0:W4:Y:S04]  /*0290*/  LDS.64 R12, [R6+0x18] ;  /* 0x00001800060c7984 */ /* 0x0001280000000a00 */
[----:B------:R0:W0:Y:S04]  /*02a0*/  LDS.64 R8, [R23+0x10] ;  /* 0x0000100017087984 */ /* 0x0000280000000a00 */
[----:B------:R0:W0:Y:S01]  /*02b0*/  LDS.64 R16, [R6+0x30] ;  /* 0x0000300006107984 */ /* 0x0000220000000a00 */
[----:B------:R-:W-:Y:S06]  /*02c0*/  BAR.SYNC.DEFER_BLOCKING 0x0 ;  /* 0x0000000000007b1d */ /* 0x000fec0000010000 */
[----:B------:R-:W-:Y:S05]  /*02d0*/  @P0 EXIT ;  /* 0x000000000000094d */ /* 0x000fea0003800000 */
[----:B------:R-:W5:Y:S01]  /*02e0*/  LDCU UR6, c[0x0][0x364] ;  /* 0x00006c80ff0677ac */ /* 0x000f620008000800 */
[----:B0-----:R-:W0:Y:S01]  /*02f0*/  LDC.64 R6, c[0x0][0x390] ;  /* 0x0000e400ff067b82 */ /* 0x001e220000000a00 */
[----:B-12---:R-:W-:Y:S01]  /*0300*/  DFMA R18, R18, R20, RZ ;  /* 0x000000141212722b */ /* 0x006fe200000000ff */
[----:B------:R-:W1:Y:S07]  /*0310*/  LDCU UR7, c[0x0][0x360] ;  /* 0x00006c00ff0777ac */ /* 0x000e6e0008000800 */
[----:B---34-:R-:W-:Y:S01]  /*0320*/  DFMA R12, R14, R12, R18 ;  /* 0x0000000c0e0c722b */ /* 0x018fe20000000012 */
[----:B-----5:R-:W-:-:S07]  /*0330*/  IMAD R2, R2, UR6, R5 ;  /* 0x0000000602027c24 */ /* 0x020fce000f8e0205 */
[----:B------:R-:W-:Y:S01]  /*0340*/  DFMA R8, R8, R16, R12 ;  /* 0x000000100808722b */ /* 0x000fe2000000000c */
[----:B-1----:R-:W-:-:S04]  /*0350*/  IMAD R3, R3, UR7, R0 ;  /* 0x0000000703037c24 */ /* 0x002fc8000f8e0200 */
[----:B------:R-:W-:-:S04]  /*0360*/  IMAD R3, R2, 0x3, R3 ;  /* 0x0000000302037824 */ /* 0x000fc800078e0203 */
[----:B0-----:R-:W-:-:S05]  /*0370*/  IMAD.WIDE.U32 R6, R3, 0x8, R6 ;  /* 0x0000000803067825 */ /* 0x001fca00078e0006 */
[----:B------:R-:W-:Y:S01]  /*0380*/  STG.E.64 desc[UR4][R6.64], R8 ;  /* 0x0000000806007986 */ /* 0x000fe2000c101b04 */
[----:B------:R-:W-:Y:S05]  /*0390*/  EXIT ;  /* 0x000000000000794d */ /* 0x000fea0003800000 */
.L_x_0:
[----:B------:R-:W-:-:S00]  /*03a0*/  BRA `(.L_x_0) ;  /* 0xfffffffc00fc7947 */ /* 0x000fc0000383ffff */
[----:B------:R-:W-:-:S00]  /*03b0*/  NOP ;  /* 0x0000000000007918 */ /* 0x000fc00000000000 */
        /* <DEDUP_REMOVED lines=12> */
.L_x_1:


//--------------------- .nv.shared._Z14product_sharedPdS_S_ --------------------------
	.section	.nv.shared._Z14product_sharedPdS_S_,"aw",@nobits
	.sectionflags	@""
	.align	8
.nv.shared._Z14product_sharedPdS_S_:
	.zero		1168


//--------------------- .nv.shared.reserved.0     --------------------------
	.section	.nv.shared.reserved.0,"aw",@nobits
	.weak		__nv_reservedSMEM_offset_0_alias
	.size		__nv_reservedSMEM_offset_0_alias, 0, 64
	.other		__nv_reservedSMEM_offset_0_alias,@"STO_CUDA_RESERVED_SHARED STV_DEFAULT"
__nv_reservedSMEM_offset_0_alias:
	.zero		0
	.zero		64


//--------------------- .nv.constant0._Z14product_sharedPdS_S_ --------------------------
	.section	.nv.constant0._Z14product_sharedPdS_S_,"a",@progbits
	.sectionflags	@""
	.align	4
.nv.constant0._Z14product_sharedPdS_S_:
	.zero		920


//--------------------- SYMBOLS --------------------------

	.type		.nv.reservedSmem.offset0,@object
	.size		.nv.reservedSmem.offset0,0x4
	.type		.nv.reservedSmem.cap,@object
	.size		.nv.reservedSmem.cap,0x4
